//
// Generated by NVIDIA NVVM Compiler
//
// Compiler Build ID: CL-36424714
// Cuda compilation tools, release 13.0, V13.0.88
// Based on NVVM 20.0.0
//

.version 9.0
.target sm_100
.address_size 64

	// .globl	_Z6kernelv
.extern .func  (.param .b32 func_retval0) vprintf
(
	.param .b64 vprintf_param_0,
	.param .b64 vprintf_param_1
)
;
.global .align 1 .b8 $str[17] = {84, 104, 114, 101, 97, 100, 32, 37, 100, 32, 111, 102, 32, 37, 100, 10};

.visible .entry _Z6kernelv()
{
	.local .align 8 .b8 	__local_depot0[8];
	.reg .b64 	%SP;
	.reg .b64 	%SPL;
	.reg .b32 	%r<5>;
	.reg .b64 	%rd<5>;

	mov.u64 	%SPL, __local_depot0;
	cvta.local.u64 	%SP, %SPL;
	add.u64 	%rd1, %SP, 0;
	add.u64 	%rd2, %SPL, 0;
	mov.u32 	%r1, %tid.x;
	mov.u32 	%r2, %ntid.x;
	st.local.v2.u32 	[%rd2], {%r1, %r2};
	mov.u64 	%rd3, $str;
	cvta.global.u64 	%rd4, %rd3;
	{ // callseq 0, 0
	.param .b64 param0;
	st.param.b64 	[param0], %rd4;
	.param .b64 param1;
	st.param.b64 	[param1], %rd1;
	.param .b32 retval0;
	call.uni (retval0), 
	vprintf, 
	(
	param0, 
	param1
	);
	ld.param.b32 	%r3, [retval0];
	} // callseq 0
	ret;

}


// ===== COMPILED SASS (sm_100) =====

	.target	sm_100

	.elftype	@"ET_EXEC"


//--------------------- .note.nv.tkinfo           --------------------------
	.section	.note.nv.tkinfo,"",@"SHT_NOTE"
	.sectionflags	@"SHF_NOTE_NV_TKINFO"
	.tkinfo
        /*0018*/ 	.word	0x00000002
        /*0030*/ 	.string	""
        /*0030*/ 	.string	"ptxas"
        /*0030*/ 	.string	"Cuda compilation tools, release 13.0, V13.0.88"
        /*0030*/ 	.string	"Build cuda_13.0.r13.0/compiler.36424714_0"
        /*0030*/ 	.string	"-arch sm_100 -m 64 "



//--------------------- .note.nv.cuinfo           --------------------------
	.section	.note.nv.cuinfo,"",@"SHT_NOTE"
	.sectionflags	@"SHF_NOTE_NV_CUINFO"
        /*0018*/ 	.short	0x0002
        /*001a*/ 	.short	0x0064
        /*001c*/ 	.short	0x0082
	.zero		2


//--------------------- .nv.info                  --------------------------
	.section	.nv.info,"",@"SHT_CUDA_INFO"
	.align	4


	//----- nvinfo : EIATTR_REGCOUNT
	.align		4
        /*0000*/ 	.byte	0x04, 0x2f
        /*0002*/ 	.short	(.L_2 - .L_1)
	.align		4
.L_1:
        /*0004*/ 	.word	index@(_Z6kernelv)
        /*0008*/ 	.word	0x00000018


	//----- nvinfo : EIATTR_FRAME_SIZE
	.align		4
.L_2:
        /*000c*/ 	.byte	0x04, 0x11
        /*000e*/ 	.short	(.L_4 - .L_3)
	.align		4
.L_3:
        /*0010*/ 	.word	index@(_Z6kernelv)
        /*0014*/ 	.word	0x00000008


	//----- nvinfo : EIATTR_MIN_STACK_SIZE
	.align		4
.L_4:
        /*0018*/ 	.byte	0x04, 0x12
        /*001a*/ 	.short	(.L_6 - .L_5)
	.align		4
.L_5:
        /*001c*/ 	.word	index@(_Z6kernelv)
        /*0020*/ 	.word	0x00000008
.L_6:


//--------------------- .nv.compat                --------------------------
	.section	.nv.compat,"",@"SHT_CUDA_COMPAT_INFO"
	.align	4
        /*0000*/ 	.byte	0x02, 0x09, 0x00, 0x00, 0x02, 0x02, 0x01, 0x00, 0x02, 0x05, 0x05, 0x00, 0x03, 0x07, 0x01, 0x01
        /*0010*/ 	.byte	0x02, 0x03, 0x00, 0x00, 0x02, 0x06, 0x01, 0x00, 0x04, 0x0b, 0x08, 0x00, 0x09, 0x00, 0x00, 0x00
        /*0020*/ 	.byte	0x00, 0x00, 0x00, 0x00


//--------------------- .nv.info._Z6kernelv       --------------------------
	.section	.nv.info._Z6kernelv,"",@"SHT_CUDA_INFO"
	.sectionflags	@""
	.align	4


	//----- nvinfo : EIATTR_CUDA_API_VERSION
	.align		4
        /*0000*/ 	.byte	0x04, 0x37
        /*0002*/ 	.short	(.L_8 - .L_7)
.L_7:
        /*0004*/ 	.word	0x00000082


	//----- nvinfo : EIATTR_SPARSE_MMA_MASK
	.align		4
.L_8:
        /*0008*/ 	.byte	0x03, 0x50
        /*000a*/ 	.short	0x0000


	//----- nvinfo : EIATTR_MAXREG_COUNT
	.align		4
        /*000c*/ 	.byte	0x03, 0x1b
        /*000e*/ 	.short	0x00ff


	//----- nvinfo : EIATTR_EXTERNS
	.align		4
        /*0010*/ 	.byte	0x04, 0x0f
        /*0012*/ 	.short	(.L_10 - .L_9)


	//   ....[0]....
	.align		4
.L_9:
        /*0014*/ 	.word	index@(vprintf)


	//----- nvinfo : EIATTR_MERCURY_ISA_VERSION
	.align		4
.L_10:
        /*0018*/ 	.byte	0x03, 0x5f
        /*001a*/ 	.short	0x0101


	//----- nvinfo : EIATTR_VRC_CTA_INIT_COUNT
	.align		4
        /*001c*/ 	.byte	0x02, 0x4a
	.zero		1
	.zero		1


	//----- nvinfo : EIATTR_SYSCALL_OFFSETS
	.align		4
        /*0020*/ 	.byte	0x04, 0x46
        /*0022*/ 	.short	(.L_12 - .L_11)


	//   ....[0]....
.L_11:
        /*0024*/ 	.word	0x000000f0


	//----- nvinfo : EIATTR_EXIT_INSTR_OFFSETS
	.align		4
.L_12:
        /*0028*/ 	.byte	0x04, 0x1c
        /*002a*/ 	.short	(.L_14 - .L_13)


	//   ....[0]....
.L_13:
        /*002c*/ 	.word	0x00000100


	//----- nvinfo : EIATTR_SW_WAR
	.align		4
.L_14:
        /*0030*/ 	.byte	0x04, 0x36
        /*0032*/ 	.short	(.L_16 - .L_15)
.L_15:
        /*0034*/ 	.word	0x00000008
.L_16:


//--------------------- .nv.callgraph             --------------------------
	.section	.nv.callgraph,"",@"SHT_CUDA_CALLGRAPH"
	.align	4
	.sectionentsize	8
	.align		4
        /*0000*/ 	.word	0x00000000
	.align		4
        /*0004*/ 	.word	0xffffffff
	.align		4
        /*0008*/ 	.word	index@(_Z6kernelv)
	.align		4
        /*000c*/ 	.word	index@(vprintf)
	.align		4
        /*0010*/ 	.word	0x00000000
	.align		4
        /*0014*/ 	.word	0xfffffffe
	.align		4
        /*0018*/ 	.word	0x00000000
	.align		4
        /*001c*/ 	.word	0xfffffffd
	.align		4
        /*0020*/ 	.word	0x00000000
	.align		4
        /*0024*/ 	.word	0xfffffffc


//--------------------- .nv.constant4             --------------------------
	.section	.nv.constant4,"a",@progbits
	.align	8
	.align		8
.nv.constant4:
        /*0000*/ 	.dword	vprintf
	.align		8
        /*0008*/ 	.dword	$str


//--------------------- .text._Z6kernelv          --------------------------
	.section	.text._Z6kernelv,"ax",@progbits
	.align	128
        .global         _Z6kernelv
        .type           _Z6kernelv,@function
        .size           _Z6kernelv,(.L_x_2 - _Z6kernelv)
        .other          _Z6kernelv,@"STO_CUDA_ENTRY STV_DEFAULT"
_Z6kernelv:
.text._Z6kernelv:
[----:B------:R-:W0:Y:S01]  /*0000*/  LDC R1, c[0x0][0x37c] ;  /* 0x0000df00ff017b82 */ /* 0x000e220000000800 */
[----:B------:R-:W1:Y:S01]  /*0010*/  S2R R8, SR_TID.X ;  /* 0x0000000000087919 */ /* 0x000e620000002100 */
[----:B------:R-:W2:Y:S06]  /*0020*/  LDCU UR5, c[0x0][0x2fc] ;  /* 0x00005f80ff0577ac */ /* 0x000eac0008000800 */
[----:B------:R-:W1:Y:S01]  /*0030*/  LDC R9, c[0x0][0x360] ;  /* 0x0000d800ff097b82 */ /* 0x000e620000000800 */
[----:B0-----:R-:W-:Y:S01]  /*0040*/  VIADD R1, R1, 0xfffffff8 ;  /* 0xfffffff801017836 */ /* 0x001fe20000000000 */
[----:B------:R-:W-:Y:S01]  /*0050*/  MOV R0, 0x0 ;  /* 0x0000000000007802 */ /* 0x000fe20000000f00 */
[----:B------:R-:W0:Y:S01]  /*0060*/  LDCU UR4, c[0x0][0x2f8] ;  /* 0x00005f00ff0477ac */ /* 0x000e220008000800 */
[----:B------:R-:W3:Y:S04]  /*0070*/  LDCU.64 UR6, c[0x4][0x8] ;  /* 0x01000100ff0677ac */ /* 0x000ee80008000a00 */
[----:B------:R4:W5:Y:S01]  /*0080*/  LDC.64 R2, c[0x4][R0] ;  /* 0x0100000000027b82 */ /* 0x0009620000000a00 */
[----:B0-----:R-:W-:Y:S01]  /*0090*/  IADD3 R6, P0, PT, R1, UR4, RZ ;  /* 0x0000000401067c10 */ /* 0x001fe2000ff1e0ff */
[----:B---3--:R-:W-:Y:S01]  /*00a0*/  IMAD.U32 R4, RZ, RZ, UR6 ;  /* 0x00000006ff047e24 */ /* 0x008fe2000f8e00ff */
[----:B------:R-:W-:-:S03]  /*00b0*/  MOV R5, UR7 ;  /* 0x0000000700057c02 */ /* 0x000fc60008000f00 */
[----:B--2---:R-:W-:Y:S01]  /*00c0*/  IMAD.X R7, RZ, RZ, UR5, P0 ;  /* 0x00000005ff077e24 */ /* 0x004fe200080e06ff */
[----:B-1----:R4:W-:Y:S07]  /*00d0*/  STL.64 [R1], R8 ;  /* 0x0000000801007387 */ /* 0x0029ee0000100a00 */
[----:B------:R-:W-:-:S07]  /*00e0*/  LEPC R20, `(.L_x_0) ;  /* 0x000000001014794e */ /* 0x000fce0000000000 */
[----:B----45:R-:W-:Y:S05]  /*00f0*/  CALL.ABS.NOINC R2 ;  /* 0x0000000002007343 */ /* 0x030fea0003c00000 */
.L_x_0:
[----:B------:R-:W-:Y:S05]  /*0100*/  EXIT ;  /* 0x000000000000794d */ /* 0x000fea0003800000 */
.L_x_1:
[----:B------:R-:W-:-:S00]  /*0110*/  BRA `(.L_x_1) ;  /* 0xfffffffc00fc7947 */ /* 0x000fc0000383ffff */
[----:B------:R-:W-:-:S00]  /*0120*/  NOP ;  /* 0x0000000000007918 */ /* 0x000fc00000000000 */
        /* <DEDUP_REMOVED lines=13> */
.L_x_2:


//--------------------- .nv.global.init           --------------------------
	.section	.nv.global.init,"aw",@progbits
.nv.global.init:
	.type		$str,@object
	.size		$str,(.L_0 - $str)
$str:
        /*0000*/ 	.byte	0x54, 0x68, 0x72, 0x65, 0x61, 0x64, 0x20, 0x25, 0x64, 0x20, 0x6f, 0x66, 0x20, 0x25, 0x64, 0x0a
        /*0010*/ 	.byte	0x00
.L_0:


//--------------------- .nv.shared.reserved.0     --------------------------
	.section	.nv.shared.reserved.0,"aw",@nobits
	.weak		__nv_reservedSMEM_offset_0_alias
	.size		__nv_reservedSMEM_offset_0_alias, 0, 64
	.other		__nv_reservedSMEM_offset_0_alias,@"STO_CUDA_RESERVED_SHARED STV_DEFAULT"
__nv_reservedSMEM_offset_0_alias:
	.zero		0
	.zero		64


//--------------------- .nv.constant0._Z6kernelv  --------------------------
	.section	.nv.constant0._Z6kernelv,"a",@progbits
	.sectionflags	@""
	.align	4
.nv.constant0._Z6kernelv:
	.zero		896


//--------------------- SYMBOLS --------------------------

	.type		.nv.reservedSmem.offset0,@object
	.size		.nv.reservedSmem.offset0,0x4
	.type		vprintf,@function
